	.headerflags	@"EF_CUDA_TEXMODE_UNIFIED EF_CUDA_64BIT_ADDRESS EF_CUDA_ACCELERATORS EF_CUDA_SM90 EF_CUDA_VIRTUAL_SM(EF_CUDA_SM90)"
	.elftype	@"ET_EXEC"


//--------------------- .nv.info                  --------------------------
	.section	.nv.info,"",@"SHT_CUDA_INFO"
	.align	4


	//----- nvinfo : EIATTR_REGCOUNT
	.align		4
        /*0000*/ 	.byte	0x04, 0x2f
        /*0002*/ 	.short	(.L_1 - .L_0)
	.align		4
.L_0:
        /*0004*/ 	.word	index@(triton_poi_fused_relu_threshold_backward_8)
        /*0008*/ 	.word	0x00000020


	//----- nvinfo : EIATTR_MIN_STACK_SIZE
	.align		4
.L_1:
        /*000c*/ 	.byte	0x04, 0x12
        /*000e*/ 	.short	(.L_3 - .L_2)
	.align		4
.L_2:
        /*0010*/ 	.word	index@(triton_poi_fused_relu_threshold_backward_8)
        /*0014*/ 	.word	0x00000000


	//----- nvinfo : EIATTR_FRAME_SIZE
	.align		4
.L_3:
        /*0018*/ 	.byte	0x04, 0x11
        /*001a*/ 	.short	(.L_5 - .L_4)
	.align		4
.L_4:
        /*001c*/ 	.word	index@(triton_poi_fused_relu_threshold_backward_8)
        /*0020*/ 	.word	0x00000000


	//----- nvinfo : EIATTR_MIN_STACK_SIZE
	.align		4
.L_5:
        /*0024*/ 	.byte	0x04, 0x12
        /*0026*/ 	.short	(.L_7 - .L_6)
	.align		4
.L_6:
        /*0028*/ 	.word	index@(triton_poi_fused_relu_threshold_backward_8)
        /*002c*/ 	.word	0x00000000
.L_7:


//--------------------- .nv.info.triton_poi_fused_relu_threshold_backward_8 --------------------------
	.section	.nv.info.triton_poi_fused_relu_threshold_backward_8,"",@"SHT_CUDA_INFO"
	.sectionflags	@""
	.align	4


	//----- nvinfo : EIATTR_CUDA_API_VERSION
	.align		4
        /*0000*/ 	.byte	0x04, 0x37
        /*0002*/ 	.short	(.L_9 - .L_8)
.L_8:
        /*0004*/ 	.word	0x0000007c


	//----- nvinfo : EIATTR_KPARAM_INFO
	.align		4
.L_9:
        /*0008*/ 	.byte	0x04, 0x17
        /*000a*/ 	.short	(.L_11 - .L_10)
.L_10:
        /*000c*/ 	.word	0x00000000
        /*0010*/ 	.short	0x0004
        /*0012*/ 	.short	0x001c
        /*0014*/ 	.byte	0x00, 0xf0, 0x11, 0x00


	//----- nvinfo : EIATTR_KPARAM_INFO
	.align		4
.L_11:
        /*0018*/ 	.byte	0x04, 0x17
        /*001a*/ 	.short	(.L_13 - .L_12)
.L_12:
        /*001c*/ 	.word	0x00000000
        /*0020*/ 	.short	0x0003
        /*0022*/ 	.short	0x0018
        /*0024*/ 	.byte	0x00, 0xf0, 0x11, 0x00


	//----- nvinfo : EIATTR_KPARAM_INFO
	.align		4
.L_13:
        /*0028*/ 	.byte	0x04, 0x17
        /*002a*/ 	.short	(.L_15 - .L_14)
.L_14:
        /*002c*/ 	.word	0x00000000
        /*0030*/ 	.short	0x0002
        /*0032*/ 	.short	0x0010
        /*0034*/ 	.byte	0x00, 0xf4, 0x21, 0x00


	//----- nvinfo : EIATTR_KPARAM_INFO
	.align		4
.L_15:
        /*0038*/ 	.byte	0x04, 0x17
        /*003a*/ 	.short	(.L_17 - .L_16)
.L_16:
        /*003c*/ 	.word	0x00000000
        /*0040*/ 	.short	0x0001
        /*0042*/ 	.short	0x0008
        /*0044*/ 	.byte	0x00, 0xf4, 0x21, 0x00


	//----- nvinfo : EIATTR_KPARAM_INFO
	.align		4
.L_17:
        /*0048*/ 	.byte	0x04, 0x17
        /*004a*/ 	.short	(.L_19 - .L_18)
.L_18:
        /*004c*/ 	.word	0x00000000
        /*0050*/ 	.short	0x0000
        /*0052*/ 	.short	0x0000
        /*0054*/ 	.byte	0x00, 0xf4, 0x21, 0x00


	//----- nvinfo : EIATTR_SPARSE_MMA_MASK
	.align		4
.L_19:
        /*0058*/ 	.byte	0x03, 0x50
        /*005a*/ 	.short	0x0000


	//----- nvinfo : EIATTR_MAXREG_COUNT
	.align		4
        /*005c*/ 	.byte	0x03, 0x1b
        /*005e*/ 	.short	0x00ff


	//----- nvinfo : EIATTR_EXIT_INSTR_OFFSETS
	.align		4
        /*0060*/ 	.byte	0x04, 0x1c
        /*0062*/ 	.short	(.L_21 - .L_20)


	//   ....[0]....
.L_20:
        /*0064*/ 	.word	0x000008c0


	//----- nvinfo : EIATTR_REQNTID
	.align		4
.L_21:
        /*0068*/ 	.byte	0x04, 0x10
        /*006a*/ 	.short	(.L_23 - .L_22)
.L_22:
        /*006c*/ 	.word	0x00000080
        /*0070*/ 	.word	0x00000001
        /*0074*/ 	.word	0x00000001


	//----- nvinfo : EIATTR_CBANK_PARAM_SIZE
	.align		4
.L_23:
        /*0078*/ 	.byte	0x03, 0x19
        /*007a*/ 	.short	0x0020


	//----- nvinfo : EIATTR_PARAM_CBANK
	.align		4
        /*007c*/ 	.byte	0x04, 0x0a
        /*007e*/ 	.short	(.L_25 - .L_24)
	.align		4
.L_24:
        /*0080*/ 	.word	index@(.nv.constant0.triton_poi_fused_relu_threshold_backward_8)
        /*0084*/ 	.short	0x0210
        /*0086*/ 	.short	0x0020


	//----- nvinfo : EIATTR_SW_WAR
	.align		4
.L_25:
        /*0088*/ 	.byte	0x04, 0x36
        /*008a*/ 	.short	(.L_27 - .L_26)
.L_26:
        /*008c*/ 	.word	0x00000008
.L_27:


//--------------------- .nv.callgraph             --------------------------
	.section	.nv.callgraph,"",@"SHT_CUDA_CALLGRAPH"
	.align	4
	.sectionentsize	8
	.align		4
        /*0000*/ 	.word	0x00000000
	.align		4
        /*0004*/ 	.word	0xffffffff
	.align		4
        /*0008*/ 	.word	0x00000000
	.align		4
        /*000c*/ 	.word	0xfffffffe
	.align		4
        /*0010*/ 	.word	0x00000000
	.align		4
        /*0014*/ 	.word	0xfffffffd
	.align		4
        /*0018*/ 	.word	0x00000000
	.align		4
        /*001c*/ 	.word	0xfffffffc


//--------------------- .text.triton_poi_fused_relu_threshold_backward_8 --------------------------
	.section	.text.triton_poi_fused_relu_threshold_backward_8,"ax",@progbits
	.sectionflags	@"SHF_BARRIERS=1"
	.align	128
        .global         triton_poi_fused_relu_threshold_backward_8
        .type           triton_poi_fused_relu_threshold_backward_8,@function
        .size           triton_poi_fused_relu_threshold_backward_8,(.L_x_1 - triton_poi_fused_relu_threshold_backward_8)
        .other          triton_poi_fused_relu_threshold_backward_8,@"STO_CUDA_ENTRY STV_DEFAULT"
triton_poi_fused_relu_threshold_backward_8:
.text.triton_poi_fused_relu_threshold_backward_8:
[----:B------:R-:W-:Y:S01]  /*0000*/  LDC R1, c[0x0][0x28] ;  /* 0x00000a00ff017b82 */ /* 0x000fe20000000800 */
[----:B------:R-:W1:Y:S07]  /*0010*/  S2R R18, SR_TID.X ;  /* 0x0000000000127919 */ /* 0x000e6e0000002100 */
[----:B------:R-:W2:Y:S01]  /*0020*/  LDC.64 R4, c[0x0][0x210] ;  /* 0x00008400ff047b82 */ /* 0x000ea20000000a00 */
[----:B------:R-:W-:Y:S01]  /*0030*/  ULDC.64 UR6, c[0x0][0x208] ;  /* 0x0000820000067ab9 */ /* 0x000fe20000000a00 */
[----:B------:R-:W3:Y:S01]  /*0040*/  S2R R0, SR_CTAID.Y ;  /* 0x0000000000007919 */ /* 0x000ee20000002600 */
[----:B------:R-:W4:Y:S01]  /*0050*/  S2R R15, SR_CTAID.X ;  /* 0x00000000000f7919 */ /* 0x000f220000002500 */
[----:B-1----:R-:W-:-:S02]  /*0060*/  IMAD.SHL.U32 R2, R18, 0x8, RZ ;  /* 0x0000000812027824 */ /* 0x002fc400078e00ff */
[----:B---3--:R-:W-:Y:S01]  /*0070*/  IMAD.SHL.U32 R17, R0, 0x400, RZ ;  /* 0x0000040000117824 */ /* 0x008fe200078e00ff */
[----:B------:R-:W-:Y:S02]  /*0080*/  SHF.R.S32.HI R6, RZ, 0x15, R0 ;  /* 0x00000015ff067819 */ /* 0x000fe40000011400 */
[----:B------:R-:W-:Y:S02]  /*0090*/  LOP3.LUT R2, R2, 0x3f8, RZ, 0xc0, !PT ;  /* 0x000003f802027812 */ /* 0x000fe400078ec0ff */
[----:B------:R-:W-:Y:S02]  /*00a0*/  SGXT R6, R6, 0x1 ;  /* 0x000000010606781a */ /* 0x000fe40000000200 */
[----:B------:R-:W-:-:S04]  /*00b0*/  LOP3.LUT R0, R17, R2, RZ, 0xfc, !PT ;  /* 0x0000000211007212 */ /* 0x000fc800078efcff */
[----:B------:R-:W-:-:S05]  /*00c0*/  LEA.HI R7, R6, R0, RZ, 0xb ;  /* 0x0000000006077211 */ /* 0x000fca00078f58ff */
[C---:B------:R-:W-:Y:S01]  /*00d0*/  IMAD.SHL.U32 R3, R7.reuse, 0x1000, RZ ;  /* 0x0000100007037824 */ /* 0x040fe200078e00ff */
[----:B------:R-:W-:-:S04]  /*00e0*/  LOP3.LUT R7, R7, 0xfffff800, RZ, 0xc0, !PT ;  /* 0xfffff80007077812 */ /* 0x000fc800078ec0ff */
[----:B------:R-:W-:Y:S02]  /*00f0*/  LOP3.LUT R8, R3, 0xff800000, RZ, 0xc0, !PT ;  /* 0xff80000003087812 */ /* 0x000fe400078ec0ff */
[----:B------:R-:W-:-:S03]  /*0100*/  LOP3.LUT R3, R17, 0x4, R2, 0xfe, !PT ;  /* 0x0000000411037812 */ /* 0x000fc600078efe02 */
[----:B----4-:R-:W-:Y:S01]  /*0110*/  IMAD R10, R15, 0x800, R8 ;  /* 0x000008000f0a7824 */ /* 0x010fe200078e0208 */
[----:B------:R-:W-:-:S04]  /*0120*/  LEA.HI R6, R6, R3, RZ, 0xb ;  /* 0x0000000306067211 */ /* 0x000fc800078f58ff */
[----:B------:R-:W-:Y:S02]  /*0130*/  IADD3 R0, R10, R0, -R7 ;  /* 0x000000000a007210 */ /* 0x000fe40007ffe807 */
[----:B------:R-:W-:-:S03]  /*0140*/  LOP3.LUT R6, R6, 0xfffff800, RZ, 0xc0, !PT ;  /* 0xfffff80006067812 */ /* 0x000fc600078ec0ff */
[----:B--2---:R-:W-:Y:S01]  /*0150*/  IMAD.WIDE R8, R0, 0x4, R4 ;  /* 0x0000000400087825 */ /* 0x004fe200078e0204 */
[----:B------:R-:W-:-:S05]  /*0160*/  IADD3 R3, R10, R3, -R6 ;  /* 0x000000030a037210 */ /* 0x000fca0007ffe806 */
[----:B------:R-:W-:Y:S01]  /*0170*/  IMAD.WIDE R4, R3, 0x4, R4 ;  /* 0x0000000403047825 */ /* 0x000fe200078e0204 */
[----:B------:R-:W2:Y:S05]  /*0180*/  LDG.E.EL.128 R8, desc[UR6][R8.64] ;  /* 0x0000000608087981 */ /* 0x000eaa000c2e1d00 */
[----:B------:R-:W3:Y:S01]  /*0190*/  LDG.E.EL.128 R4, desc[UR6][R4.64] ;  /* 0x0000000604047981 */ /* 0x000ee2000c2e1d00 */
[----:B------:R-:W1:Y:S01]  /*01a0*/  S2UR UR5, SR_CgaCtaId ;  /* 0x00000000000579c3 */ /* 0x000e620000008800 */
[----:B------:R-:W-:Y:S01]  /*01b0*/  UMOV UR4, 0x400 ;  /* 0x0000040000047882 */ /* 0x000fe20000000000 */
[----:B------:R-:W-:Y:S02]  /*01c0*/  LOP3.LUT R20, R18, 0x7f, RZ, 0xc0, !PT ;  /* 0x0000007f12147812 */ /* 0x000fe400078ec0ff */
[----:B------:R-:W-:-:S02]  /*01d0*/  LOP3.LUT R18, R17, 0x7f, R18, 0xf8, !PT ;  /* 0x0000007f11127812 */ /* 0x000fc400078ef812 */
[----:B------:R-:W-:Y:S02]  /*01e0*/  LOP3.LUT R22, R17, 0x180, R20, 0xfe, !PT ;  /* 0x0000018011167812 */ /* 0x000fe400078efe14 */
[----:B------:R-:W-:Y:S02]  /*01f0*/  LOP3.LUT R26, R17, 0x200, R20, 0xfe, !PT ;  /* 0x00000200111a7812 */ /* 0x000fe400078efe14 */
[----:B------:R-:W-:Y:S02]  /*0200*/  LOP3.LUT R28, R17, 0x280, R20, 0xfe, !PT ;  /* 0x00000280111c7812 */ /* 0x000fe400078efe14 */
[----:B------:R-:W-:Y:S02]  /*0210*/  LOP3.LUT R19, R17, 0x380, R20, 0xfe, !PT ;  /* 0x0000038011137812 */ /* 0x000fe400078efe14 */
[C---:B------:R-:W-:Y:S02]  /*0220*/  LOP3.LUT R21, R20.reuse, 0x200, RZ, 0xfc, !PT ;  /* 0x0000020014157812 */ /* 0x040fe400078efcff */
[----:B------:R-:W-:Y:S01]  /*0230*/  LOP3.LUT R23, R20, 0x280, RZ, 0xfc, !PT ;  /* 0x0000028014177812 */ /* 0x000fe200078efcff */
[----:B-1----:R-:W-:-:S06]  /*0240*/  UPRMT UR4, UR5, 0x654, UR4 ;  /* 0x0000065405047896 */ /* 0x002fcc0008000004 */
[----:B------:R-:W-:Y:S02]  /*0250*/  LEA R24, R20, UR4, 0x3 ;  /* 0x0000000414187c11 */ /* 0x000fe4000f8e18ff */
[----:B------:R-:W-:Y:S02]  /*0260*/  LEA R21, R21, UR4, 0x3 ;  /* 0x0000000415157c11 */ /* 0x000fe4000f8e18ff */
[----:B------:R-:W-:Y:S02]  /*0270*/  LEA R23, R23, UR4, 0x3 ;  /* 0x0000000417177c11 */ /* 0x000fe4000f8e18ff */
[----:B--2---:R-:W-:Y:S02]  /*0280*/  FSETP.GEU.AND P1, PT, R9, RZ, PT ;  /* 0x000000ff0900720b */ /* 0x004fe40003f2e000 */
[----:B------:R-:W-:Y:S02]  /*0290*/  FSETP.GEU.AND P0, PT, R8, RZ, PT ;  /* 0x000000ff0800720b */ /* 0x000fe40003f0e000 */
[----:B------:R-:W-:-:S02]  /*02a0*/  FSETP.GEU.AND P2, PT, R10, RZ, PT ;  /* 0x000000ff0a00720b */ /* 0x000fc40003f4e000 */
[----:B------:R-:W-:Y:S02]  /*02b0*/  FSETP.GEU.AND P3, PT, R11, RZ, PT ;  /* 0x000000ff0b00720b */ /* 0x000fe40003f6e000 */
[----:B------:R-:W-:Y:S02]  /*02c0*/  FSEL R13, R9, RZ, P1 ;  /* 0x000000ff090d7208 */ /* 0x000fe40000800000 */
[----:B------:R-:W-:Y:S02]  /*02d0*/  FSEL R12, R8, RZ, P0 ;  /* 0x000000ff080c7208 */ /* 0x000fe40000000000 */
[----:B---3--:R-:W-:Y:S02]  /*02e0*/  FSETP.GEU.AND P1, PT, R5, RZ, PT ;  /* 0x000000ff0500720b */ /* 0x008fe40003f2e000 */
[----:B------:R-:W-:Y:S02]  /*02f0*/  FSEL R16, R10, RZ, P2 ;  /* 0x000000ff0a107208 */ /* 0x000fe40001000000 */
[----:B------:R-:W-:-:S02]  /*0300*/  FSEL R3, R11, RZ, P3 ;  /* 0x000000ff0b037208 */ /* 0x000fc40001800000 */
[----:B------:R-:W-:Y:S02]  /*0310*/  LOP3.LUT R8, R2, 0x4, RZ, 0xfc, !PT ;  /* 0x0000000402087812 */ /* 0x000fe400078efcff */
[----:B------:R-:W-:Y:S02]  /*0320*/  FSETP.GEU.AND P0, PT, R4, RZ, PT ;  /* 0x000000ff0400720b */ /* 0x000fe40003f0e000 */
[----:B------:R-:W-:Y:S02]  /*0330*/  FSETP.GEU.AND P2, PT, R6, RZ, PT ;  /* 0x000000ff0600720b */ /* 0x000fe40003f4e000 */
[----:B------:R-:W-:Y:S02]  /*0340*/  FSETP.GEU.AND P3, PT, R7, RZ, PT ;  /* 0x000000ff0700720b */ /* 0x000fe40003f6e000 */
[----:B------:R-:W-:Y:S02]  /*0350*/  LEA R9, R2, UR4, 0x3 ;  /* 0x0000000402097c11 */ /* 0x000fe4000f8e18ff */
[----:B------:R-:W-:-:S02]  /*0360*/  FSEL R2, R5, RZ, P1 ;  /* 0x000000ff05027208 */ /* 0x000fc40000800000 */
[----:B------:R-:W-:Y:S01]  /*0370*/  FSEL R4, R4, RZ, P0 ;  /* 0x000000ff04047208 */ /* 0x000fe20000000000 */
[----:B------:R-:W-:Y:S01]  /*0380*/  STS [R9], R12 ;  /* 0x0000000c09007388 */ /* 0x000fe20000000800 */
[----:B------:R-:W-:Y:S02]  /*0390*/  LEA R5, R8, UR4, 0x3 ;  /* 0x0000000408057c11 */ /* 0x000fe4000f8e18ff */
[----:B------:R-:W-:Y:S01]  /*03a0*/  FSEL R10, R6, RZ, P2 ;  /* 0x000000ff060a7208 */ /* 0x000fe20001000000 */
[----:B------:R-:W-:Y:S01]  /*03b0*/  STS [R9+0x8], R13 ;  /* 0x0000080d09007388 */ /* 0x000fe20000000800 */
[----:B------:R-:W-:Y:S01]  /*03c0*/  FSEL R14, R7, RZ, P3 ;  /* 0x000000ff070e7208 */ /* 0x000fe20001800000 */
[----:B------:R-:W-:Y:S01]  /*03d0*/  IMAD R7, R26, 0x1000, R15 ;  /* 0x000010001a077824 */ /* 0x000fe200078e020f */
[----:B------:R-:W-:Y:S01]  /*03e0*/  LOP3.LUT R6, R17, 0x80, R20, 0xfe, !PT ;  /* 0x0000008011067812 */ /* 0x000fe200078efe14 */
[----:B------:R-:W-:Y:S01]  /*03f0*/  STS [R9+0x10], R16 ;  /* 0x0000101009007388 */ /* 0x000fe20000000800 */
[----:B------:R-:W-:-:S02]  /*0400*/  LOP3.LUT R8, R17, 0x100, R20, 0xfe, !PT ;  /* 0x0000010011087812 */ /* 0x000fc400078efe14 */
[----:B------:R-:W-:Y:S01]  /*0410*/  LOP3.LUT R11, R17, 0x300, R20, 0xfe, !PT ;  /* 0x00000300110b7812 */ /* 0x000fe200078efe14 */
[----:B------:R-:W-:Y:S01]  /*0420*/  STS [R9+0x18], R3 ;  /* 0x0000180309007388 */ /* 0x000fe20000000800 */
[----:B------:R-:W-:Y:S01]  /*0430*/  LOP3.LUT R17, R20, 0x80, RZ, 0xfc, !PT ;  /* 0x0000008014117812 */ /* 0x000fe200078efcff */
[--C-:B------:R-:W-:Y:S01]  /*0440*/  IMAD R29, R6, 0x1000, R15.reuse ;  /* 0x00001000061d7824 */ /* 0x100fe200078e020f */
[----:B------:R-:W-:Y:S01]  /*0450*/  FSETP.GTU.AND P2, PT, R12, RZ, PT ;  /* 0x000000ff0c00720b */ /* 0x000fe20003f4c000 */
[----:B------:R1:W-:Y:S01]  /*0460*/  STS [R5], R4 ;  /* 0x0000000405007388 */ /* 0x0003e20000000800 */
[--C-:B------:R-:W-:Y:S01]  /*0470*/  IMAD R6, R22, 0x1000, R15.reuse ;  /* 0x0000100016067824 */ /* 0x100fe200078e020f */
[----:B------:R-:W-:Y:S01]  /*0480*/  LEA R22, R17, UR4, 0x3 ;  /* 0x0000000411167c11 */ /* 0x000fe2000f8e18ff */
[--C-:B------:R-:W-:Y:S01]  /*0490*/  IMAD R8, R8, 0x1000, R15.reuse ;  /* 0x0000100008087824 */ /* 0x100fe200078e020f */
[----:B------:R-:W-:Y:S01]  /*04a0*/  STS [R9+0x28], R2 ;  /* 0x0000280209007388 */ /* 0x000fe20000000800 */
[----:B------:R-:W-:Y:S01]  /*04b0*/  IMAD R11, R11, 0x1000, R15 ;  /* 0x000010000b0b7824 */ /* 0x000fe200078e020f */
[----:B------:R-:W-:-:S02]  /*04c0*/  LOP3.LUT R17, R20, 0x300, RZ, 0xfc, !PT ;  /* 0x0000030014117812 */ /* 0x000fc400078efcff */
[----:B------:R-:W-:Y:S01]  /*04d0*/  STS [R9+0x30], R10 ;  /* 0x0000300a09007388 */ /* 0x000fe20000000800 */
[----:B------:R-:W-:Y:S01]  /*04e0*/  FSETP.GTU.AND P3, PT, R13, RZ, PT ;  /* 0x000000ff0d00720b */ /* 0x000fe20003f6c000 */
[----:B-1----:R-:W-:Y:S01]  /*04f0*/  IMAD R5, R18, 0x1000, R15 ;  /* 0x0000100012057824 */ /* 0x002fe200078e020f */
[----:B------:R-:W-:Y:S01]  /*0500*/  LOP3.LUT R18, R20, 0x100, RZ, 0xfc, !PT ;  /* 0x0000010014127812 */ /* 0x000fe200078efcff */
[----:B------:R1:W-:Y:S01]  /*0510*/  STS [R9+0x38], R14 ;  /* 0x0000380e09007388 */ /* 0x0003e20000000800 */
[----:B------:R-:W-:Y:S01]  /*0520*/  LEA R25, R17, UR4, 0x3 ;  /* 0x0000000411197c11 */ /* 0x000fe2000f8e18ff */
[----:B------:R-:W2:Y:S01]  /*0530*/  LDC.64 R12, c[0x0][0x218] ;  /* 0x00008600ff0c7b82 */ /* 0x000ea20000000a00 */
[----:B------:R-:W-:-:S07]  /*0540*/  LEA R18, R18, UR4, 0x3 ;  /* 0x0000000412127c11 */ /* 0x000fce000f8e18ff */
[----:B------:R-:W-:Y:S01]  /*0550*/  BAR.SYNC.DEFER_BLOCKING 0x0 ;  /* 0x0000000000007b1d */ /* 0x000fe20000010000 */
[----:B------:R-:W-:Y:S02]  /*0560*/  FSETP.GTU.AND P0, PT, R16, RZ, PT ;  /* 0x000000ff1000720b */ /* 0x000fe40003f0c000 */
[----:B------:R-:W-:Y:S02]  /*0570*/  FSETP.GTU.AND P1, PT, R3, RZ, PT ;  /* 0x000000ff0300720b */ /* 0x000fe40003f2c000 */
[----:B------:R-:W-:Y:S01]  /*0580*/  SEL R3, RZ, 0x1, P2 ;  /* 0x00000001ff037807 */ /* 0x000fe20001000000 */
[--C-:B-1----:R-:W-:Y:S01]  /*0590*/  IMAD R9, R28, 0x1000, R15.reuse ;  /* 0x000010001c097824 */ /* 0x102fe200078e020f */
[----:B------:R-:W-:Y:S01]  /*05a0*/  SEL R16, RZ, 0x1, P3 ;  /* 0x00000001ff107807 */ /* 0x000fe20001800000 */
[----:B------:R-:W-:Y:S01]  /*05b0*/  IMAD R15, R19, 0x1000, R15 ;  /* 0x00001000130f7824 */ /* 0x000fe200078e020f */
[C---:B------:R-:W-:Y:S02]  /*05c0*/  LOP3.LUT R19, R20.reuse, 0x180, RZ, 0xfc, !PT ;  /* 0x0000018014137812 */ /* 0x040fe400078efcff */
[----:B------:R-:W-:-:S02]  /*05d0*/  LOP3.LUT R20, R20, 0x380, RZ, 0xfc, !PT ;  /* 0x0000038014147812 */ /* 0x000fc400078efcff */
[----:B------:R-:W-:Y:S02]  /*05e0*/  LEA R19, R19, UR4, 0x3 ;  /* 0x0000000413137c11 */ /* 0x000fe4000f8e18ff */
[----:B------:R-:W-:Y:S01]  /*05f0*/  LEA R20, R20, UR4, 0x3 ;  /* 0x0000000414147c11 */ /* 0x000fe2000f8e18ff */
[----:B------:R-:W-:Y:S01]  /*0600*/  ULDC.64 UR4, c[0x0][0x220] ;  /* 0x0000880000047ab9 */ /* 0x000fe20000000a00 */
[----:B------:R-:W-:Y:S02]  /*0610*/  FSETP.GTU.AND P2, PT, R4, RZ, PT ;  /* 0x000000ff0400720b */ /* 0x000fe40003f4c000 */
[----:B------:R-:W-:Y:S02]  /*0620*/  PRMT R16, R3, 0x3340, R16 ;  /* 0x0000334003107816 */ /* 0x000fe40000000010 */
[----:B------:R-:W-:Y:S01]  /*0630*/  FSETP.GTU.AND P3, PT, R2, RZ, PT ;  /* 0x000000ff0200720b */ /* 0x000fe20003f6c000 */
[--C-:B--2---:R-:W-:Y:S01]  /*0640*/  IMAD.WIDE R4, R5, 0x4, R12.reuse ;  /* 0x0000000405047825 */ /* 0x104fe200078e020c */
[----:B------:R-:W-:Y:S01]  /*0650*/  FSETP.GTU.AND P4, PT, R10, RZ, PT ;  /* 0x000000ff0a00720b */ /* 0x000fe20003f8c000 */
[----:B------:R-:W1:Y:S01]  /*0660*/  LDS R24, [R24] ;  /* 0x0000000018187984 */ /* 0x000e620000000800 */
[----:B------:R-:W-:Y:S01]  /*0670*/  FSETP.GTU.AND P5, PT, R14, RZ, PT ;  /* 0x000000ff0e00720b */ /* 0x000fe20003fac000 */
[----:B------:R-:W-:Y:S01]  /*0680*/  IMAD.WIDE R2, R29, 0x4, R12 ;  /* 0x000000041d027825 */ /* 0x000fe200078e020c */
[----:B------:R-:W-:Y:S01]  /*0690*/  SEL R10, RZ, 0x1, P0 ;  /* 0x00000001ff0a7807 */ /* 0x000fe20000000000 */
[----:B------:R-:W2:Y:S01]  /*06a0*/  LDS R22, [R22] ;  /* 0x0000000016167984 */ /* 0x000ea20000000800 */
[----:B------:R-:W-:-:S02]  /*06b0*/  SEL R29, RZ, 0x1, P1 ;  /* 0x00000001ff1d7807 */ /* 0x000fc40000800000 */
[----:B------:R-:W-:Y:S01]  /*06c0*/  SEL R14, RZ, 0x1, P4 ;  /* 0x00000001ff0e7807 */ /* 0x000fe20002000000 */
[----:B------:R3:W4:Y:S01]  /*06d0*/  LDS R17, [R18] ;  /* 0x0000000012117984 */ /* 0x0007220000000800 */
[----:B------:R-:W-:Y:S02]  /*06e0*/  SEL R26, RZ, 0x1, P2 ;  /* 0x00000001ff1a7807 */ /* 0x000fe40001000000 */
[----:B------:R-:W-:Y:S01]  /*06f0*/  PRMT R29, R10, 0x3340, R29 ;  /* 0x000033400a1d7816 */ /* 0x000fe2000000001d */
[----:B------:R-:W5:Y:S01]  /*0700*/  LDS R19, [R19] ;  /* 0x0000000013137984 */ /* 0x000f620000000800 */
[----:B------:R-:W-:Y:S02]  /*0710*/  IMAD.WIDE R10, R11, 0x4, R12 ;  /* 0x000000040b0a7825 */ /* 0x000fe400078e020c */
[----:B------:R-:W-:Y:S01]  /*0720*/  PRMT R28, R16, 0x5410, R29 ;  /* 0x00005410101c7816 */ /* 0x000fe2000000001d */
[----:B------:R-:W4:Y:S01]  /*0730*/  LDS R21, [R21] ;  /* 0x0000000015157984 */ /* 0x000f220000000800 */
[----:B---3--:R-:W-:-:S03]  /*0740*/  SEL R18, RZ, 0x1, P5 ;  /* 0x00000001ff127807 */ /* 0x008fc60002800000 */
[----:B------:R-:W3:Y:S01]  /*0750*/  LDS R23, [R23] ;  /* 0x0000000017177984 */ /* 0x000ee20000000800 */
[----:B------:R-:W-:Y:S02]  /*0760*/  PRMT R18, R14, 0x3340, R18 ;  /* 0x000033400e127816 */ /* 0x000fe40000000012 */
[----:B------:R-:W-:Y:S01]  /*0770*/  IADD3 R14, P0, R0, UR4, RZ ;  /* 0x00000004000e7c10 */ /* 0x000fe2000ff1e0ff */
[----:B------:R-:W3:Y:S04]  /*0780*/  LDS R25, [R25] ;  /* 0x0000000019197984 */ /* 0x000ee80000000800 */
[----:B------:R1:W3:Y:S02]  /*0790*/  LDS R27, [R20] ;  /* 0x00000000141b7984 */ /* 0x0002e40000000800 */
[----:B-1----:R-:W-:-:S02]  /*07a0*/  SEL R20, RZ, 0x1, P3 ;  /* 0x00000001ff147807 */ /* 0x002fc40001800000 */
[----:B------:R1:W-:Y:S02]  /*07b0*/  STG.E desc[UR6][R4.64], R24 ;  /* 0x0000001804007986 */ /* 0x0003e4000c101906 */
[----:B------:R-:W-:Y:S02]  /*07c0*/  PRMT R20, R26, 0x3340, R20 ;  /* 0x000033401a147816 */ /* 0x000fe40000000014 */
[----:B--2---:R2:W-:Y:S02]  /*07d0*/  STG.E desc[UR6][R2.64], R22 ;  /* 0x0000001602007986 */ /* 0x0045e4000c101906 */
[----:B------:R-:W-:Y:S01]  /*07e0*/  PRMT R29, R20, 0x5410, R18 ;  /* 0x00005410141d7816 */ /* 0x000fe20000000012 */
[----:B-1----:R-:W-:-:S04]  /*07f0*/  IMAD.WIDE R4, R6, 0x4, R12 ;  /* 0x0000000406047825 */ /* 0x002fc800078e020c */
[----:B--2---:R-:W-:-:S04]  /*0800*/  IMAD.WIDE R2, R8, 0x4, R12 ;  /* 0x0000000408027825 */ /* 0x004fc800078e020c */
[--C-:B------:R-:W-:Y:S01]  /*0810*/  IMAD.WIDE R6, R7, 0x4, R12.reuse ;  /* 0x0000000407067825 */ /* 0x100fe200078e020c */
[----:B----4-:R-:W-:Y:S03]  /*0820*/  STG.E desc[UR6][R2.64], R17 ;  /* 0x0000001102007986 */ /* 0x010fe6000c101906 */
[--C-:B------:R-:W-:Y:S01]  /*0830*/  IMAD.WIDE R8, R9, 0x4, R12.reuse ;  /* 0x0000000409087825 */ /* 0x100fe200078e020c */
[----:B-----5:R-:W-:Y:S03]  /*0840*/  STG.E desc[UR6][R4.64], R19 ;  /* 0x0000001304007986 */ /* 0x020fe6000c101906 */
[----:B------:R-:W-:Y:S01]  /*0850*/  IMAD.WIDE R12, R15, 0x4, R12 ;  /* 0x000000040f0c7825 */ /* 0x000fe200078e020c */
[----:B------:R-:W-:Y:S01]  /*0860*/  LEA.HI.X.SX32 R15, R0, UR5, 0x1, P0 ;  /* 0x00000005000f7c11 */ /* 0x000fe200080f0eff */
[----:B0-----:R-:W-:Y:S04]  /*0870*/  STG.E desc[UR6][R6.64], R21 ;  /* 0x0000001506007986 */ /* 0x001fe8000c101906 */
[----:B---3--:R-:W-:Y:S04]  /*0880*/  STG.E desc[UR6][R8.64], R23 ;  /* 0x0000001708007986 */ /* 0x008fe8000c101906 */
[----:B------:R-:W-:Y:S04]  /*0890*/  STG.E desc[UR6][R10.64], R25 ;  /* 0x000000190a007986 */ /* 0x000fe8000c101906 */
[----:B------:R-:W-:Y:S04]  /*08a0*/  STG.E desc[UR6][R12.64], R27 ;  /* 0x0000001b0c007986 */ /* 0x000fe8000c101906 */
[----:B------:R-:W-:Y:S01]  /*08b0*/  STG.E.64 desc[UR6][R14.64], R28 ;  /* 0x0000001c0e007986 */ /* 0x000fe2000c101b06 */
[----:B------:R-:W-:Y:S05]  /*08c0*/  EXIT ;  /* 0x000000000000794d */ /* 0x000fea0003800000 */
.L_x_0:
[----:B------:R-:W-:-:S00]  /*08d0*/  BRA `(.L_x_0) ;  /* 0xfffffffc00fc7947 */ /* 0x000fc0000383ffff */
[----:B------:R-:W-:-:S00]  /*08e0*/  NOP ;  /* 0x0000000000007918 */ /* 0x000fc00000000000 */
        /* <DEDUP_REMOVED lines=9> */
.L_x_1:


//--------------------- .nv.shared.triton_poi_fused_relu_threshold_backward_8 --------------------------
	.section	.nv.shared.triton_poi_fused_relu_threshold_backward_8,"aw",@nobits
	.sectionflags	@""
	.align	16
	.zero		1024


//--------------------- .nv.constant0.triton_poi_fused_relu_threshold_backward_8 --------------------------
	.section	.nv.constant0.triton_poi_fused_relu_threshold_backward_8,"a",@progbits
	.sectionflags	@""
	.align	4
.nv.constant0.triton_poi_fused_relu_threshold_backward_8:
	.zero		560
